	.headerflags	@"EF_CUDA_TEXMODE_UNIFIED EF_CUDA_64BIT_ADDRESS EF_CUDA_ACCELERATORS EF_CUDA_SM90 EF_CUDA_VIRTUAL_SM(EF_CUDA_SM90)"
	.elftype	@"ET_EXEC"


//--------------------- .nv.info                  --------------------------
	.section	.nv.info,"",@"SHT_CUDA_INFO"
	.align	4


	//----- nvinfo : EIATTR_REGCOUNT
	.align		4
        /*0000*/ 	.byte	0x04, 0x2f
        /*0002*/ 	.short	(.L_3 - .L_2)
	.align		4
.L_2:
        /*0004*/ 	.word	index@(triton_poi_fused__native_batch_norm_legit_no_training_relu_9)
        /*0008*/ 	.word	0x00000020


	//----- nvinfo : EIATTR_MIN_STACK_SIZE
	.align		4
.L_3:
        /*000c*/ 	.byte	0x04, 0x12
        /*000e*/ 	.short	(.L_5 - .L_4)
	.align		4
.L_4:
        /*0010*/ 	.word	index@(triton_poi_fused__native_batch_norm_legit_no_training_relu_9)
        /*0014*/ 	.word	0x00000000


	//----- nvinfo : EIATTR_FRAME_SIZE
	.align		4
.L_5:
        /*0018*/ 	.byte	0x04, 0x11
        /*001a*/ 	.short	(.L_7 - .L_6)
	.align		4
.L_6:
        /*001c*/ 	.word	index@(triton_poi_fused__native_batch_norm_legit_no_training_relu_9)
        /*0020*/ 	.word	0x00000000


	//----- nvinfo : EIATTR_MIN_STACK_SIZE
	.align		4
.L_7:
        /*0024*/ 	.byte	0x04, 0x12
        /*0026*/ 	.short	(.L_9 - .L_8)
	.align		4
.L_8:
        /*0028*/ 	.word	index@(triton_poi_fused__native_batch_norm_legit_no_training_relu_9)
        /*002c*/ 	.word	0x00000000
.L_9:


//--------------------- .nv.info.triton_poi_fused__native_batch_norm_legit_no_training_relu_9 --------------------------
	.section	.nv.info.triton_poi_fused__native_batch_norm_legit_no_training_relu_9,"",@"SHT_CUDA_INFO"
	.sectionflags	@""
	.align	4


	//----- nvinfo : EIATTR_CUDA_API_VERSION
	.align		4
        /*0000*/ 	.byte	0x04, 0x37
        /*0002*/ 	.short	(.L_11 - .L_10)
.L_10:
        /*0004*/ 	.word	0x0000007c


	//----- nvinfo : EIATTR_KPARAM_INFO
	.align		4
.L_11:
        /*0008*/ 	.byte	0x04, 0x17
        /*000a*/ 	.short	(.L_13 - .L_12)
.L_12:
        /*000c*/ 	.word	0x00000000
        /*0010*/ 	.short	0x0006
        /*0012*/ 	.short	0x0030
        /*0014*/ 	.byte	0x00, 0xf0, 0x11, 0x00


	//----- nvinfo : EIATTR_KPARAM_INFO
	.align		4
.L_13:
        /*0018*/ 	.byte	0x04, 0x17
        /*001a*/ 	.short	(.L_15 - .L_14)
.L_14:
        /*001c*/ 	.word	0x00000000
        /*0020*/ 	.short	0x0005
        /*0022*/ 	.short	0x0028
        /*0024*/ 	.byte	0x00, 0xf4, 0x21, 0x00


	//----- nvinfo : EIATTR_KPARAM_INFO
	.align		4
.L_15:
        /*0028*/ 	.byte	0x04, 0x17
        /*002a*/ 	.short	(.L_17 - .L_16)
.L_16:
        /*002c*/ 	.word	0x00000000
        /*0030*/ 	.short	0x0004
        /*0032*/ 	.short	0x0020
        /*0034*/ 	.byte	0x00, 0xf4, 0x21, 0x00


	//----- nvinfo : EIATTR_KPARAM_INFO
	.align		4
.L_17:
        /*0038*/ 	.byte	0x04, 0x17
        /*003a*/ 	.short	(.L_19 - .L_18)
.L_18:
        /*003c*/ 	.word	0x00000000
        /*0040*/ 	.short	0x0003
        /*0042*/ 	.short	0x0018
        /*0044*/ 	.byte	0x00, 0xf4, 0x21, 0x00


	//----- nvinfo : EIATTR_KPARAM_INFO
	.align		4
.L_19:
        /*0048*/ 	.byte	0x04, 0x17
        /*004a*/ 	.short	(.L_21 - .L_20)
.L_20:
        /*004c*/ 	.word	0x00000000
        /*0050*/ 	.short	0x0002
        /*0052*/ 	.short	0x0010
        /*0054*/ 	.byte	0x00, 0xf4, 0x21, 0x00


	//----- nvinfo : EIATTR_KPARAM_INFO
	.align		4
.L_21:
        /*0058*/ 	.byte	0x04, 0x17
        /*005a*/ 	.short	(.L_23 - .L_22)
.L_22:
        /*005c*/ 	.word	0x00000000
        /*0060*/ 	.short	0x0001
        /*0062*/ 	.short	0x0008
        /*0064*/ 	.byte	0x00, 0xf4, 0x21, 0x00


	//----- nvinfo : EIATTR_KPARAM_INFO
	.align		4
.L_23:
        /*0068*/ 	.byte	0x04, 0x17
        /*006a*/ 	.short	(.L_25 - .L_24)
.L_24:
        /*006c*/ 	.word	0x00000000
        /*0070*/ 	.short	0x0000
        /*0072*/ 	.short	0x0000
        /*0074*/ 	.byte	0x00, 0xf4, 0x21, 0x00


	//----- nvinfo : EIATTR_SPARSE_MMA_MASK
	.align		4
.L_25:
        /*0078*/ 	.byte	0x03, 0x50
        /*007a*/ 	.short	0x0000


	//----- nvinfo : EIATTR_MAXREG_COUNT
	.align		4
        /*007c*/ 	.byte	0x03, 0x1b
        /*007e*/ 	.short	0x00ff


	//----- nvinfo : EIATTR_EXIT_INSTR_OFFSETS
	.align		4
        /*0080*/ 	.byte	0x04, 0x1c
        /*0082*/ 	.short	(.L_27 - .L_26)


	//   ....[0]....
.L_26:
        /*0084*/ 	.word	0x00000960


	//   ....[1]....
        /*0088*/ 	.word	0x00000980


	//----- nvinfo : EIATTR_REQNTID
	.align		4
.L_27:
        /*008c*/ 	.byte	0x04, 0x10
        /*008e*/ 	.short	(.L_29 - .L_28)
.L_28:
        /*0090*/ 	.word	0x00000080
        /*0094*/ 	.word	0x00000001
        /*0098*/ 	.word	0x00000001


	//----- nvinfo : EIATTR_CBANK_PARAM_SIZE
	.align		4
.L_29:
        /*009c*/ 	.byte	0x03, 0x19
        /*009e*/ 	.short	0x0034


	//----- nvinfo : EIATTR_PARAM_CBANK
	.align		4
        /*00a0*/ 	.byte	0x04, 0x0a
        /*00a2*/ 	.short	(.L_31 - .L_30)
	.align		4
.L_30:
        /*00a4*/ 	.word	index@(.nv.constant0.triton_poi_fused__native_batch_norm_legit_no_training_relu_9)
        /*00a8*/ 	.short	0x0210
        /*00aa*/ 	.short	0x0034


	//----- nvinfo : EIATTR_SW_WAR
	.align		4
.L_31:
        /*00ac*/ 	.byte	0x04, 0x36
        /*00ae*/ 	.short	(.L_33 - .L_32)
.L_32:
        /*00b0*/ 	.word	0x00000008
.L_33:


//--------------------- .nv.callgraph             --------------------------
	.section	.nv.callgraph,"",@"SHT_CUDA_CALLGRAPH"
	.align	4
	.sectionentsize	8
	.align		4
        /*0000*/ 	.word	0x00000000
	.align		4
        /*0004*/ 	.word	0xffffffff
	.align		4
        /*0008*/ 	.word	0x00000000
	.align		4
        /*000c*/ 	.word	0xfffffffe
	.align		4
        /*0010*/ 	.word	0x00000000
	.align		4
        /*0014*/ 	.word	0xfffffffd
	.align		4
        /*0018*/ 	.word	0x00000000
	.align		4
        /*001c*/ 	.word	0xfffffffc


//--------------------- .nv.constant4             --------------------------
	.section	.nv.constant4,"a",@progbits
	.align	8
	.align		8
.nv.constant4:
        /*0000*/ 	.dword	_$_str
	.align		8
        /*0008*/ 	.dword	_$_str_$_2


//--------------------- .text.triton_poi_fused__native_batch_norm_legit_no_training_relu_9 --------------------------
	.section	.text.triton_poi_fused__native_batch_norm_legit_no_training_relu_9,"ax",@progbits
	.align	128
        .global         triton_poi_fused__native_batch_norm_legit_no_training_relu_9
        .type           triton_poi_fused__native_batch_norm_legit_no_training_relu_9,@function
        .size           triton_poi_fused__native_batch_norm_legit_no_training_relu_9,(.L_x_1 - triton_poi_fused__native_batch_norm_legit_no_training_relu_9)
        .other          triton_poi_fused__native_batch_norm_legit_no_training_relu_9,@"STO_CUDA_ENTRY STV_DEFAULT"
triton_poi_fused__native_batch_norm_legit_no_training_relu_9:
.text.triton_poi_fused__native_batch_norm_legit_no_training_relu_9:
[----:B------:R-:W0:Y:S01]  /*0000*/  LDC R1, c[0x0][0x28] ;  /* 0x00000a00ff017b82 */ /* 0x000e220000000800 */
[----:B------:R-:W1:Y:S07]  /*0010*/  S2R R0, SR_TID.X ;  /* 0x0000000000007919 */ /* 0x000e6e0000002100 */
[----:B------:R-:W2:Y:S01]  /*0020*/  LDC.64 R6, c[0x0][0x220] ;  /* 0x00008800ff067b82 */ /* 0x000ea20000000a00 */
[----:B------:R-:W-:Y:S01]  /*0030*/  ULDC.64 UR4, c[0x0][0x208] ;  /* 0x0000820000047ab9 */ /* 0x000fe20000000a00 */
[----:B------:R-:W3:Y:S06]  /*0040*/  S2R R3, SR_CTAID.X ;  /* 0x0000000000037919 */ /* 0x000eec0000002500 */
[----:B------:R-:W4:Y:S01]  /*0050*/  LDC.64 R18, c[0x0][0x218] ;  /* 0x00008600ff127b82 */ /* 0x000f220000000a00 */
[----:B-1----:R-:W-:-:S04]  /*0060*/  SHF.L.U32 R0, R0, 0x2, RZ ;  /* 0x0000000200007819 */ /* 0x002fc800000006ff */
[----:B------:R-:W-:-:S04]  /*0070*/  LOP3.LUT R0, R0, 0x1fc, RZ, 0xc0, !PT ;  /* 0x000001fc00007812 */ /* 0x000fc800078ec0ff */
[----:B---3--:R-:W-:-:S04]  /*0080*/  LEA R4, R3, R0, 0x9 ;  /* 0x0000000003047211 */ /* 0x008fc800078e48ff */
[----:B------:R-:W-:Y:S01]  /*0090*/  IADD3 R2, R4, 0x2, RZ ;  /* 0x0000000204027810 */ /* 0x000fe20007ffe0ff */
[C---:B------:R-:W-:Y:S01]  /*00a0*/  IMAD.HI R3, R4.reuse, 0x60f25deb, RZ ;  /* 0x60f25deb04037827 */ /* 0x040fe200078e02ff */
[----:B------:R-:W-:Y:S02]  /*00b0*/  IADD3 R0, R4, 0x1, RZ ;  /* 0x0000000104007810 */ /* 0x000fe40007ffe0ff */
[----:B------:R-:W-:Y:S02]  /*00c0*/  ISETP.GE.AND P0, PT, R4, 0xa900, PT ;  /* 0x0000a9000400780c */ /* 0x000fe40003f06270 */
[----:B------:R-:W-:Y:S01]  /*00d0*/  SHF.R.U32.HI R8, RZ, 0x1f, R3 ;  /* 0x0000001fff087819 */ /* 0x000fe20000011603 */
[----:B------:R-:W-:-:S03]  /*00e0*/  IMAD.HI R5, R0, 0x60f25deb, RZ ;  /* 0x60f25deb00057827 */ /* 0x000fc600078e02ff */
[----:B------:R-:W-:Y:S01]  /*00f0*/  LEA.HI.SX32 R8, R3, R8, 0x1a ;  /* 0x0000000803087211 */ /* 0x000fe200078fd2ff */
[----:B------:R-:W-:Y:S01]  /*0100*/  IMAD.HI R3, R2, 0x60f25deb, RZ ;  /* 0x60f25deb02037827 */ /* 0x000fe200078e02ff */
[----:B------:R-:W-:Y:S02]  /*0110*/  SHF.R.U32.HI R2, RZ, 0x1f, R5 ;  /* 0x0000001fff027819 */ /* 0x000fe40000011605 */
[----:B------:R-:W-:Y:S01]  /*0120*/  LEA.HI R9, R8, R8, RZ, 0x6 ;  /* 0x0000000808097211 */ /* 0x000fe200078f30ff */
[----:B------:R-:W-:Y:S01]  /*0130*/  VIADD R0, R4, 0x3 ;  /* 0x0000000304007836 */ /* 0x000fe20000000000 */
[----:B------:R-:W-:Y:S02]  /*0140*/  SHF.R.U32.HI R10, RZ, 0x1f, R3 ;  /* 0x0000001fff0a7819 */ /* 0x000fe40000011603 */
[----:B------:R-:W-:Y:S02]  /*0150*/  LEA.HI.SX32 R2, R5, R2, 0x1a ;  /* 0x0000000205027211 */ /* 0x000fe400078fd2ff */
[----:B------:R-:W-:Y:S01]  /*0160*/  LEA.HI.SX32 R10, R3, R10, 0x1a ;  /* 0x0000000a030a7211 */ /* 0x000fe200078fd2ff */
[----:B------:R-:W-:Y:S01]  /*0170*/  IMAD.HI R3, R0, 0x60f25deb, RZ ;  /* 0x60f25deb00037827 */ /* 0x000fe200078e02ff */
[----:B------:R-:W-:Y:S01]  /*0180*/  LOP3.LUT R9, R9, 0xffffffc0, RZ, 0xc0, !PT ;  /* 0xffffffc009097812 */ /* 0x000fe200078ec0ff */
[----:B------:R-:W-:Y:S01]  /*0190*/  HFMA2.MMA R0, -RZ, RZ, 0, 0 ;  /* 0x00000000ff007435 */ /* 0x000fe200000001ff */
[----:B------:R-:W-:-:S02]  /*01a0*/  LEA.HI R5, R2, R2, RZ, 0x6 ;  /* 0x0000000202057211 */ /* 0x000fc400078f30ff */
[----:B------:R-:W-:Y:S02]  /*01b0*/  IADD3 R27, R8, -R9, RZ ;  /* 0x80000009081b7210 */ /* 0x000fe40007ffe0ff */
[----:B------:R-:W-:Y:S02]  /*01c0*/  LEA.HI R8, R10, R10, RZ, 0x6 ;  /* 0x0000000a0a087211 */ /* 0x000fe400078f30ff */
[----:B------:R-:W-:Y:S02]  /*01d0*/  SHF.R.U32.HI R12, RZ, 0x1f, R3 ;  /* 0x0000001fff0c7819 */ /* 0x000fe40000011603 */
[----:B------:R-:W-:Y:S02]  /*01e0*/  LOP3.LUT R5, R5, 0xffffffc0, RZ, 0xc0, !PT ;  /* 0xffffffc005057812 */ /* 0x000fe400078ec0ff */
[----:B------:R-:W-:Y:S01]  /*01f0*/  LOP3.LUT R11, R8, 0xffffffc0, RZ, 0xc0, !PT ;  /* 0xffffffc0080b7812 */ /* 0x000fe200078ec0ff */
[----:B--2---:R-:W-:Y:S01]  /*0200*/  IMAD.WIDE R8, R27, 0x4, R6 ;  /* 0x000000041b087825 */ /* 0x004fe200078e0206 */
[----:B------:R-:W-:-:S02]  /*0210*/  LEA.HI.SX32 R12, R3, R12, 0x1a ;  /* 0x0000000c030c7211 */ /* 0x000fc400078fd2ff */
[----:B------:R-:W-:Y:S01]  /*0220*/  IADD3 R25, R2, -R5, RZ ;  /* 0x8000000502197210 */ /* 0x000fe20007ffe0ff */
[----:B------:R-:W-:Y:S01]  /*0230*/  IMAD.IADD R26, R10, 0x1, -R11 ;  /* 0x000000010a1a7824 */ /* 0x000fe200078e0a0b */
[----:B------:R-:W-:Y:S01]  /*0240*/  LEA.HI R2, R12, R12, RZ, 0x6 ;  /* 0x0000000c0c027211 */ /* 0x000fe200078f30ff */
[----:B------:R1:W2:Y:S01]  /*0250*/  @!P0 LDG.E.EL R0, desc[UR4][R8.64] ;  /* 0x0000000408008981 */ /* 0x0002a2000c2e1900 */
[----:B------:R-:W-:Y:S01]  /*0260*/  MOV R3, RZ ;  /* 0x000000ff00037202 */ /* 0x000fe20000000f00 */
[--C-:B------:R-:W-:Y:S01]  /*0270*/  IMAD.WIDE R16, R25, 0x4, R6.reuse ;  /* 0x0000000419107825 */ /* 0x100fe200078e0206 */
[----:B------:R-:W-:Y:S02]  /*0280*/  LOP3.LUT R5, R2, 0xffffffc0, RZ, 0xc0, !PT ;  /* 0xffffffc002057812 */ /* 0x000fe400078ec0ff */
[----:B------:R-:W-:Y:S01]  /*0290*/  CS2R R14, SRZ ;  /* 0x00000000000e7805 */ /* 0x000fe2000001ff00 */
[--C-:B------:R-:W-:Y:S01]  /*02a0*/  IMAD.WIDE R28, R26, 0x4, R6.reuse ;  /* 0x000000041a1c7825 */ /* 0x100fe200078e0206 */
[----:B------:R-:W-:Y:S01]  /*02b0*/  IADD3 R24, R12, -R5, RZ ;  /* 0x800000050c187210 */ /* 0x000fe20007ffe0ff */
[----:B------:R3:W5:Y:S01]  /*02c0*/  @!P0 LDG.E.EL R3, desc[UR4][R16.64] ;  /* 0x0000000410038981 */ /* 0x000762000c2e1900 */
[----:B-1----:R-:W1:Y:S03]  /*02d0*/  LDC.64 R8, c[0x0][0x228] ;  /* 0x00008a00ff087b82 */ /* 0x002e660000000a00 */
[----:B------:R-:W-:Y:S01]  /*02e0*/  IMAD.WIDE R6, R24, 0x4, R6 ;  /* 0x0000000418067825 */ /* 0x000fe200078e0206 */
[----:B------:R-:W5:Y:S04]  /*02f0*/  @!P0 LDG.E.EL R14, desc[UR4][R28.64] ;  /* 0x000000041c0e8981 */ /* 0x000f68000c2e1900 */
[----:B------:R3:W5:Y:S01]  /*0300*/  @!P0 LDG.E.EL R15, desc[UR4][R6.64] ;  /* 0x00000004060f8981 */ /* 0x000762000c2e1900 */
[--C-:B----4-:R-:W-:Y:S01]  /*0310*/  IMAD.WIDE R12, R27, 0x4, R18.reuse ;  /* 0x000000041b0c7825 */ /* 0x110fe200078e0212 */
[----:B------:R-:W-:Y:S01]  /*0320*/  CS2R R22, SRZ ;  /* 0x0000000000167805 */ /* 0x000fe2000001ff00 */
[----:B---3--:R-:W3:Y:S01]  /*0330*/  LDC.64 R16, c[0x0][0x230] ;  /* 0x00008c00ff107b82 */ /* 0x008ee20000000a00 */
[----:B------:R-:W-:Y:S01]  /*0340*/  CS2R R20, SRZ ;  /* 0x0000000000147805 */ /* 0x000fe2000001ff00 */
[----:B------:R-:W-:-:S04]  /*0350*/  IMAD.WIDE R10, R25, 0x4, R18 ;  /* 0x00000004190a7825 */ /* 0x000fc800078e0212 */
[--C-:B0-----:R-:W-:Y:S01]  /*0360*/  IMAD.WIDE R6, R26, 0x4, R18.reuse ;  /* 0x000000041a067825 */ /* 0x101fe200078e0212 */
[----:B------:R1:W4:Y:S03]  /*0370*/  @!P0 LDG.E.EL R21, desc[UR4][R10.64] ;  /* 0x000000040a158981 */ /* 0x000326000c2e1900 */
[----:B------:R-:W-:Y:S01]  /*0380*/  IMAD.WIDE R18, R24, 0x4, R18 ;  /* 0x0000000418127825 */ /* 0x000fe200078e0212 */
[----:B------:R0:W4:Y:S04]  /*0390*/  @!P0 LDG.E.EL R22, desc[UR4][R6.64] ;  /* 0x0000000406168981 */ /* 0x000128000c2e1900 */
[----:B------:R0:W4:Y:S01]  /*03a0*/  @!P0 LDG.E.EL R23, desc[UR4][R18.64] ;  /* 0x0000000412178981 */ /* 0x000122000c2e1900 */
[----:B-1----:R-:W-:-:S03]  /*03b0*/  IMAD.WIDE R10, R25, 0x4, R8 ;  /* 0x00000004190a7825 */ /* 0x002fc600078e0208 */
[----:B------:R1:W4:Y:S01]  /*03c0*/  @!P0 LDG.E.EL R20, desc[UR4][R12.64] ;  /* 0x000000040c148981 */ /* 0x000322000c2e1900 */
[----:B0-----:R-:W-:Y:S01]  /*03d0*/  CS2R R6, SRZ ;  /* 0x0000000000067805 */ /* 0x001fe2000001ff00 */
[----:B------:R-:W0:Y:S01]  /*03e0*/  LDC.64 R18, c[0x0][0x210] ;  /* 0x00008400ff127b82 */ /* 0x000e220000000a00 */
[----:B------:R-:W-:-:S04]  /*03f0*/  IMAD.WIDE R28, R27, 0x4, R8 ;  /* 0x000000041b1c7825 */ /* 0x000fc800078e0208 */
[----:B------:R3:W4:Y:S01]  /*0400*/  @!P0 LDG.E.EL R6, desc[UR4][R10.64] ;  /* 0x000000040a068981 */ /* 0x000722000c2e1900 */
[----:B-1----:R-:W-:Y:S01]  /*0410*/  CS2R R12, SRZ ;  /* 0x00000000000c7805 */ /* 0x002fe2000001ff00 */
[----:B------:R-:W-:Y:S01]  /*0420*/  HFMA2.MMA R5, -RZ, RZ, 0, 0 ;  /* 0x00000000ff057435 */ /* 0x000fe200000001ff */
[----:B------:R-:W-:-:S04]  /*0430*/  IMAD.MOV.U32 R2, RZ, RZ, RZ ;  /* 0x000000ffff027224 */ /* 0x000fc800078e00ff */
[----:B------:R-:W4:Y:S01]  /*0440*/  @!P0 LDG.E.EL R13, desc[UR4][R28.64] ;  /* 0x000000041c0d8981 */ /* 0x000f22000c2e1900 */
[----:B---3--:R-:W-:-:S04]  /*0450*/  IMAD.WIDE R10, R26, 0x4, R8 ;  /* 0x000000041a0a7825 */ /* 0x008fc800078e0208 */
[----:B------:R-:W-:Y:S01]  /*0460*/  IMAD.WIDE R8, R24, 0x4, R8 ;  /* 0x0000000418087825 */ /* 0x000fe200078e0208 */
[----:B------:R1:W3:Y:S04]  /*0470*/  @!P0 LDG.E.EL R7, desc[UR4][R10.64] ;  /* 0x000000040a078981 */ /* 0x0002e8000c2e1900 */
[----:B------:R1:W3:Y:S02]  /*0480*/  @!P0 LDG.E.EL R12, desc[UR4][R8.64] ;  /* 0x00000004080c8981 */ /* 0x0002e4000c2e1900 */
[----:B-1----:R-:W-:-:S04]  /*0490*/  IMAD.WIDE R10, R26, 0x4, R16 ;  /* 0x000000041a0a7825 */ /* 0x002fc800078e0210 */
[----:B------:R-:W-:Y:S01]  /*04a0*/  IMAD.WIDE R8, R27, 0x4, R16 ;  /* 0x000000041b087825 */ /* 0x000fe200078e0210 */
[----:B------:R1:W3:Y:S04]  /*04b0*/  @!P0 LDG.E.EL R2, desc[UR4][R10.64] ;  /* 0x000000040a028981 */ /* 0x0002e8000c2e1900 */
[----:B------:R1:W3:Y:S01]  /*04c0*/  @!P0 LDG.E.EL R5, desc[UR4][R8.64] ;  /* 0x0000000408058981 */ /* 0x0002e2000c2e1900 */
[----:B0-----:R-:W-:Y:S01]  /*04d0*/  IMAD.WIDE R18, R4, 0x4, R18 ;  /* 0x0000000404127825 */ /* 0x001fe200078e0212 */
[----:B-1----:R-:W-:Y:S02]  /*04e0*/  CS2R R10, SRZ ;  /* 0x00000000000a7805 */ /* 0x002fe4000001ff00 */
[----:B------:R-:W-:Y:S01]  /*04f0*/  CS2R R8, SRZ ;  /* 0x0000000000087805 */ /* 0x000fe2000001ff00 */
[----:B------:R-:W-:-:S05]  /*0500*/  HFMA2.MMA R27, -RZ, RZ, 0, 0 ;  /* 0x00000000ff1b7435 */ /* 0x000fca00000001ff */
[----:B------:R0:W4:Y:S02]  /*0510*/  @!P0 LDG.E.128 R8, desc[UR4][R18.64] ;  /* 0x0000000412088981 */ /* 0x000124000c1e1d00 */
[----:B0-----:R-:W-:Y:S01]  /*0520*/  IMAD.WIDE R18, R25, 0x4, R16 ;  /* 0x0000000419127825 */ /* 0x001fe200078e0210 */
[----:B------:R-:W-:-:S03]  /*0530*/  MOV R25, RZ ;  /* 0x000000ff00197202 */ /* 0x000fc60000000f00 */
[----:B------:R-:W-:Y:S01]  /*0540*/  IMAD.WIDE R16, R24, 0x4, R16 ;  /* 0x0000000418107825 */ /* 0x000fe200078e0210 */
[----:B------:R0:W3:Y:S04]  /*0550*/  @!P0 LDG.E.EL R27, desc[UR4][R18.64] ;  /* 0x00000004121b8981 */ /* 0x0000e8000c2e1900 */
[----:B------:R1:W3:Y:S01]  /*0560*/  @!P0 LDG.E.EL R25, desc[UR4][R16.64] ;  /* 0x0000000410198981 */ /* 0x0002e2000c2e1900 */
[----:B--2---:R-:W-:-:S06]  /*0570*/  FADD R24, R0, 9.9999997473787516356e-06 ;  /* 0x3727c5ac00187421 */ /* 0x004fcc0000000000 */
[----:B------:R-:W2:Y:S01]  /*0580*/  MUFU.SQRT R24, R24 ;  /* 0x0000001800187308 */ /* 0x000ea20000002000 */
[----:B-----5:R-:W-:Y:S01]  /*0590*/  FADD R3, R3, 9.9999997473787516356e-06 ;  /* 0x3727c5ac03037421 */ /* 0x020fe20000000000 */
[----:B------:R-:W-:-:S06]  /*05a0*/  FADD R14, R14, 9.9999997473787516356e-06 ;  /* 0x3727c5ac0e0e7421 */ /* 0x000fcc0000000000 */
[----:B------:R-:W5:Y:S01]  /*05b0*/  MUFU.SQRT R3, R3 ;  /* 0x0000000300037308 */ /* 0x000f620000002000 */
[----:B------:R-:W-:Y:S01]  /*05c0*/  FADD R15, R15, 9.9999997473787516356e-06 ;  /* 0x3727c5ac0f0f7421 */ /* 0x000fe20000000000 */
[----:B--2---:R-:W-:-:S06]  /*05d0*/  FSETP.GT.AND P5, PT, R24, 8.50705917302346158658e+37, PT ;  /* 0x7e8000001800780b */ /* 0x004fcc0003fa4000 */
[----:B------:R-:W2:Y:S01]  /*05e0*/  MUFU.SQRT R28, R15 ;  /* 0x0000000f001c7308 */ /* 0x000ea20000002000 */
[----:B------:R-:W-:-:S07]  /*05f0*/  FSETP.GEU.AND P1, PT, R24, 1.175494350822287508e-38, PT ;  /* 0x008000001800780b */ /* 0x000fce0003f2e000 */
[----:B------:R1:W1:Y:S01]  /*0600*/  MUFU.SQRT R26, R14 ;  /* 0x0000000e001a7308 */ /* 0x0002620000002000 */
[----:B------:R-:W-:Y:S02]  /*0610*/  MOV R0, 0x3e800000 ;  /* 0x3e80000000007802 */ /* 0x000fe40000000f00 */
[C---:B-----5:R-:W-:Y:S01]  /*0620*/  FSETP.GT.AND P2, PT, R3.reuse, 8.50705917302346158658e+37, PT ;  /* 0x7e8000000300780b */ /* 0x060fe20003f44000 */
[----:B------:R-:W-:Y:S01]  /*0630*/  @P5 FMUL R24, R24, 0.25 ;  /* 0x3e80000018185820 */ /* 0x000fe20000400000 */
[----:B0-----:R-:W-:Y:S02]  /*0640*/  FSEL R19, R0, 1, P5 ;  /* 0x3f80000000137808 */ /* 0x001fe40002800000 */
[----:B--2---:R-:W-:Y:S01]  /*0650*/  FSETP.GT.AND P6, PT, R28, 8.50705917302346158658e+37, PT ;  /* 0x7e8000001c00780b */ /* 0x004fe20003fc4000 */
[----:B------:R-:W-:Y:S01]  /*0660*/  @!P1 FMUL R24, R24, 16777216 ;  /* 0x4b80000018189820 */ /* 0x000fe20000400000 */
[----:B------:R-:W-:Y:S01]  /*0670*/  FSETP.GEU.AND P3, PT, R3, 1.175494350822287508e-38, PT ;  /* 0x008000000300780b */ /* 0x000fe20003f6e000 */
[----:B------:R-:W-:Y:S01]  /*0680*/  @!P1 FMUL R19, R19, 16777216 ;  /* 0x4b80000013139820 */ /* 0x000fe20000400000 */
[----:B------:R-:W-:Y:S01]  /*0690*/  FSETP.GEU.AND P1, PT, R28, 1.175494350822287508e-38, PT ;  /* 0x008000001c00780b */ /* 0x000fe20003f2e000 */
[----:B-1----:R-:W0:Y:S01]  /*06a0*/  LDC.64 R14, c[0x0][0x238] ;  /* 0x00008e00ff0e7b82 */ /* 0x002e220000000a00 */
[----:B------:R-:W-:-:S02]  /*06b0*/  FSETP.GT.AND P4, PT, R26, 8.50705917302346158658e+37, PT ;  /* 0x7e8000001a00780b */ /* 0x000fc40003f84000 */
[----:B------:R-:W-:Y:S01]  /*06c0*/  FSETP.GEU.AND P5, PT, R26, 1.175494350822287508e-38, PT ;  /* 0x008000001a00780b */ /* 0x000fe20003fae000 */
[----:B------:R-:W-:Y:S01]  /*06d0*/  @P2 FMUL R3, R3, 0.25 ;  /* 0x3e80000003032820 */ /* 0x000fe20000400000 */
[----:B------:R-:W1:Y:S03]  /*06e0*/  MUFU.RCP R17, R24 ;  /* 0x0000001800117308 */ /* 0x000e660000001000 */
[----:B------:R-:W-:Y:S02]  /*06f0*/  @P6 FMUL R28, R28, 0.25 ;  /* 0x3e8000001c1c6820 */ /* 0x000fe40000400000 */
[----:B------:R-:W-:Y:S02]  /*0700*/  @!P3 FMUL R3, R3, 16777216 ;  /* 0x4b8000000303b820 */ /* 0x000fe40000400000 */
[----:B------:R-:W-:Y:S02]  /*0710*/  @!P1 FMUL R28, R28, 16777216 ;  /* 0x4b8000001c1c9820 */ /* 0x000fe40000400000 */
[----:B------:R-:W-:-:S02]  /*0720*/  @P4 FMUL R26, R26, 0.25 ;  /* 0x3e8000001a1a4820 */ /* 0x000fc40000400000 */
[----:B------:R-:W2:Y:S02]  /*0730*/  MUFU.RCP R3, R3 ;  /* 0x0000000300037308 */ /* 0x000ea40000001000 */
[----:B------:R-:W-:Y:S01]  /*0740*/  @!P5 FMUL R26, R26, 16777216 ;  /* 0x4b8000001a1ad820 */ /* 0x000fe20000400000 */
[----:B------:R-:W-:-:S05]  /*0750*/  FSEL R18, R0, 1, P2 ;  /* 0x3f80000000127808 */ /* 0x000fca0001000000 */
[----:B------:R-:W5:Y:S01]  /*0760*/  MUFU.RCP R16, R26 ;  /* 0x0000001a00107308 */ /* 0x000f620000001000 */
[----:B-1----:R-:W-:Y:S01]  /*0770*/  FMUL R17, R17, R19 ;  /* 0x0000001311117220 */ /* 0x002fe20000400000 */
[----:B------:R-:W-:-:S06]  /*0780*/  FSEL R19, R0, 1, P4 ;  /* 0x3f80000000137808 */ /* 0x000fcc0002000000 */
[----:B------:R-:W1:Y:S01]  /*0790*/  MUFU.RCP R28, R28 ;  /* 0x0000001c001c7308 */ /* 0x000e620000001000 */
[----:B------:R-:W-:Y:S01]  /*07a0*/  FSEL R29, R0, 1, P6 ;  /* 0x3f800000001d7808 */ /* 0x000fe20003000000 */
[----:B------:R-:W-:Y:S01]  /*07b0*/  @!P3 FMUL R18, R18, 16777216 ;  /* 0x4b8000001212b820 */ /* 0x000fe20000400000 */
[----:B------:R-:W-:-:S03]  /*07c0*/  @!P5 FMUL R19, R19, 16777216 ;  /* 0x4b8000001313d820 */ /* 0x000fc60000400000 */
[----:B------:R-:W-:Y:S01]  /*07d0*/  @!P1 FMUL R29, R29, 16777216 ;  /* 0x4b8000001d1d9820 */ /* 0x000fe20000400000 */
[----:B--2---:R-:W-:Y:S01]  /*07e0*/  FMUL R3, R3, R18 ;  /* 0x0000001203037220 */ /* 0x004fe20000400000 */
[----:B-----5:R-:W-:Y:S02]  /*07f0*/  FMUL R16, R16, R19 ;  /* 0x0000001310107220 */ /* 0x020fe40000400000 */
[----:B-1----:R-:W-:Y:S01]  /*0800*/  FMUL R29, R28, R29 ;  /* 0x0000001d1c1d7220 */ /* 0x002fe20000400000 */
[----:B----4-:R-:W-:Y:S01]  /*0810*/  FADD R8, -R20, R8 ;  /* 0x0000000814087221 */ /* 0x010fe20000000100 */
[----:B------:R-:W-:Y:S01]  /*0820*/  FADD R18, -R23, R11 ;  /* 0x0000000b17127221 */ /* 0x000fe20000000100 */
[----:B------:R-:W-:Y:S01]  /*0830*/  FADD R11, -R22, R10 ;  /* 0x0000000a160b7221 */ /* 0x000fe20000000100 */
[----:B------:R-:W-:Y:S01]  /*0840*/  FADD R0, -R21, R9 ;  /* 0x0000000915007221 */ /* 0x000fe20000000100 */
[----:B------:R-:W-:Y:S01]  /*0850*/  FMUL R8, R17, R8 ;  /* 0x0000000811087220 */ /* 0x000fe20000400000 */
[----:B------:R-:W-:Y:S01]  /*0860*/  FMUL R18, R29, R18 ;  /* 0x000000121d127220 */ /* 0x000fe20000400000 */
[----:B------:R-:W-:Y:S01]  /*0870*/  FMUL R11, R16, R11 ;  /* 0x0000000b100b7220 */ /* 0x000fe20000400000 */
[----:B------:R-:W-:Y:S01]  /*0880*/  FMUL R0, R3, R0 ;  /* 0x0000000003007220 */ /* 0x000fe20000400000 */
[----:B---3--:R-:W-:-:S02]  /*0890*/  FFMA R5, R8, R13, R5 ;  /* 0x0000000d08057223 */ /* 0x008fc40000000005 */
[----:B------:R-:W-:Y:S01]  /*08a0*/  FFMA R2, R11, R7, R2 ;  /* 0x000000070b027223 */ /* 0x000fe20000000002 */
[----:B------:R-:W-:Y:S01]  /*08b0*/  FFMA R0, R0, R6, R27 ;  /* 0x0000000600007223 */ /* 0x000fe2000000001b */
[----:B------:R-:W-:Y:S01]  /*08c0*/  FFMA R12, R18, R12, R25 ;  /* 0x0000000c120c7223 */ /* 0x000fe20000000019 */
[C---:B------:R-:W-:Y:S02]  /*08d0*/  FSETP.GEU.AND P4, PT, R5.reuse, RZ, PT ;  /* 0x000000ff0500720b */ /* 0x040fe40003f8e000 */
[----:B------:R-:W-:Y:S02]  /*08e0*/  FSETP.GEU.AND P2, PT, R2, RZ, PT ;  /* 0x000000ff0200720b */ /* 0x000fe40003f4e000 */
[----:B------:R-:W-:Y:S02]  /*08f0*/  FSETP.GEU.AND P1, PT, R12, RZ, PT ;  /* 0x000000ff0c00720b */ /* 0x000fe40003f2e000 */
[----:B------:R-:W-:Y:S01]  /*0900*/  FSETP.GEU.AND P3, PT, R0, RZ, PT ;  /* 0x000000ff0000720b */ /* 0x000fe20003f6e000 */
[----:B0-----:R-:W-:Y:S01]  /*0910*/  IMAD.WIDE R14, R4, 0x4, R14 ;  /* 0x00000004040e7825 */ /* 0x001fe200078e020e */
[----:B------:R-:W-:-:S02]  /*0920*/  SEL R4, R5, RZ, P4 ;  /* 0x000000ff05047207 */ /* 0x000fc40002000000 */
[----:B------:R-:W-:Y:S02]  /*0930*/  SEL R7, R12, RZ, P1 ;  /* 0x000000ff0c077207 */ /* 0x000fe40000800000 */
[----:B------:R-:W-:Y:S02]  /*0940*/  SEL R6, R2, RZ, P2 ;  /* 0x000000ff02067207 */ /* 0x000fe40001000000 */
[----:B------:R-:W-:Y:S01]  /*0950*/  SEL R5, R0, RZ, P3 ;  /* 0x000000ff00057207 */ /* 0x000fe20001800000 */
[----:B------:R-:W-:Y:S06]  /*0960*/  @P0 EXIT ;  /* 0x000000000000094d */ /* 0x000fec0003800000 */
[----:B------:R-:W-:Y:S01]  /*0970*/  STG.E.128 desc[UR4][R14.64], R4 ;  /* 0x000000040e007986 */ /* 0x000fe2000c101d04 */
[----:B------:R-:W-:Y:S05]  /*0980*/  EXIT ;  /* 0x000000000000794d */ /* 0x000fea0003800000 */
.L_x_0:
[----:B------:R-:W-:-:S00]  /*0990*/  BRA `(.L_x_0) ;  /* 0xfffffffc00fc7947 */ /* 0x000fc0000383ffff */
[----:B------:R-:W-:-:S00]  /*09a0*/  NOP ;  /* 0x0000000000007918 */ /* 0x000fc00000000000 */
        /* <DEDUP_REMOVED lines=13> */
.L_x_1:


//--------------------- .nv.global.init           --------------------------
	.section	.nv.global.init,"aw",@progbits
.nv.global.init:
	.type		_$_str,@object
	.size		_$_str,(_$_str_$_2 - _$_str)
_$_str:
        /*0000*/ 	.byte	0x5f, 0x5f, 0x43, 0x55, 0x44, 0x41, 0x5f, 0x46, 0x54, 0x5a, 0x00
	.type		_$_str_$_2,@object
	.size		_$_str_$_2,(.L_1 - _$_str_$_2)
_$_str_$_2:
        /*000b*/ 	.byte	0x5f, 0x5f, 0x43, 0x55, 0x44, 0x41, 0x5f, 0x50, 0x52, 0x45, 0x43, 0x5f, 0x53, 0x51, 0x52, 0x54
        /*001b*/ 	.byte	0x00
.L_1:


//--------------------- .nv.constant0.triton_poi_fused__native_batch_norm_legit_no_training_relu_9 --------------------------
	.section	.nv.constant0.triton_poi_fused__native_batch_norm_legit_no_training_relu_9,"a",@progbits
	.sectionflags	@""
	.align	4
.nv.constant0.triton_poi_fused__native_batch_norm_legit_no_training_relu_9:
	.zero		580
